	.headerflags	@"EF_CUDA_TEXMODE_UNIFIED EF_CUDA_64BIT_ADDRESS EF_CUDA_ACCELERATORS EF_CUDA_SM90 EF_CUDA_VIRTUAL_SM(EF_CUDA_SM90)"
	.elftype	@"ET_EXEC"


//--------------------- .nv.info                  --------------------------
	.section	.nv.info,"",@"SHT_CUDA_INFO"
	.align	4


	//----- nvinfo : EIATTR_REGCOUNT
	.align		4
        /*0000*/ 	.byte	0x04, 0x2f
        /*0002*/ 	.short	(.L_1 - .L_0)
	.align		4
.L_0:
        /*0004*/ 	.word	index@(triton_poi_fused_mul_sigmoid_3)
        /*0008*/ 	.word	0x0000000c


	//----- nvinfo : EIATTR_MIN_STACK_SIZE
	.align		4
.L_1:
        /*000c*/ 	.byte	0x04, 0x12
        /*000e*/ 	.short	(.L_3 - .L_2)
	.align		4
.L_2:
        /*0010*/ 	.word	index@(triton_poi_fused_mul_sigmoid_3)
        /*0014*/ 	.word	0x00000000


	//----- nvinfo : EIATTR_FRAME_SIZE
	.align		4
.L_3:
        /*0018*/ 	.byte	0x04, 0x11
        /*001a*/ 	.short	(.L_5 - .L_4)
	.align		4
.L_4:
        /*001c*/ 	.word	index@(triton_poi_fused_mul_sigmoid_3)
        /*0020*/ 	.word	0x00000000


	//----- nvinfo : EIATTR_MIN_STACK_SIZE
	.align		4
.L_5:
        /*0024*/ 	.byte	0x04, 0x12
        /*0026*/ 	.short	(.L_7 - .L_6)
	.align		4
.L_6:
        /*0028*/ 	.word	index@(triton_poi_fused_mul_sigmoid_3)
        /*002c*/ 	.word	0x00000000
.L_7:


//--------------------- .nv.info.triton_poi_fused_mul_sigmoid_3 --------------------------
	.section	.nv.info.triton_poi_fused_mul_sigmoid_3,"",@"SHT_CUDA_INFO"
	.sectionflags	@""
	.align	4


	//----- nvinfo : EIATTR_CUDA_API_VERSION
	.align		4
        /*0000*/ 	.byte	0x04, 0x37
        /*0002*/ 	.short	(.L_9 - .L_8)
.L_8:
        /*0004*/ 	.word	0x0000007c


	//----- nvinfo : EIATTR_KPARAM_INFO
	.align		4
.L_9:
        /*0008*/ 	.byte	0x04, 0x17
        /*000a*/ 	.short	(.L_11 - .L_10)
.L_10:
        /*000c*/ 	.word	0x00000000
        /*0010*/ 	.short	0x0003
        /*0012*/ 	.short	0x0018
        /*0014*/ 	.byte	0x00, 0xf0, 0x11, 0x00


	//----- nvinfo : EIATTR_KPARAM_INFO
	.align		4
.L_11:
        /*0018*/ 	.byte	0x04, 0x17
        /*001a*/ 	.short	(.L_13 - .L_12)
.L_12:
        /*001c*/ 	.word	0x00000000
        /*0020*/ 	.short	0x0002
        /*0022*/ 	.short	0x0010
        /*0024*/ 	.byte	0x00, 0xf4, 0x21, 0x00


	//----- nvinfo : EIATTR_KPARAM_INFO
	.align		4
.L_13:
        /*0028*/ 	.byte	0x04, 0x17
        /*002a*/ 	.short	(.L_15 - .L_14)
.L_14:
        /*002c*/ 	.word	0x00000000
        /*0030*/ 	.short	0x0001
        /*0032*/ 	.short	0x0008
        /*0034*/ 	.byte	0x00, 0xf4, 0x21, 0x00


	//----- nvinfo : EIATTR_KPARAM_INFO
	.align		4
.L_15:
        /*0038*/ 	.byte	0x04, 0x17
        /*003a*/ 	.short	(.L_17 - .L_16)
.L_16:
        /*003c*/ 	.word	0x00000000
        /*0040*/ 	.short	0x0000
        /*0042*/ 	.short	0x0000
        /*0044*/ 	.byte	0x00, 0xf4, 0x21, 0x00


	//----- nvinfo : EIATTR_SPARSE_MMA_MASK
	.align		4
.L_17:
        /*0048*/ 	.byte	0x03, 0x50
        /*004a*/ 	.short	0x0000


	//----- nvinfo : EIATTR_MAXREG_COUNT
	.align		4
        /*004c*/ 	.byte	0x03, 0x1b
        /*004e*/ 	.short	0x00ff


	//----- nvinfo : EIATTR_EXIT_INSTR_OFFSETS
	.align		4
        /*0050*/ 	.byte	0x04, 0x1c
        /*0052*/ 	.short	(.L_19 - .L_18)


	//   ....[0]....
.L_18:
        /*0054*/ 	.word	0x00000320


	//   ....[1]....
        /*0058*/ 	.word	0x00000340


	//----- nvinfo : EIATTR_REQNTID
	.align		4
.L_19:
        /*005c*/ 	.byte	0x04, 0x10
        /*005e*/ 	.short	(.L_21 - .L_20)
.L_20:
        /*0060*/ 	.word	0x00000080
        /*0064*/ 	.word	0x00000001
        /*0068*/ 	.word	0x00000001


	//----- nvinfo : EIATTR_CBANK_PARAM_SIZE
	.align		4
.L_21:
        /*006c*/ 	.byte	0x03, 0x19
        /*006e*/ 	.short	0x001c


	//----- nvinfo : EIATTR_PARAM_CBANK
	.align		4
        /*0070*/ 	.byte	0x04, 0x0a
        /*0072*/ 	.short	(.L_23 - .L_22)
	.align		4
.L_22:
        /*0074*/ 	.word	index@(.nv.constant0.triton_poi_fused_mul_sigmoid_3)
        /*0078*/ 	.short	0x0210
        /*007a*/ 	.short	0x001c


	//----- nvinfo : EIATTR_SW_WAR
	.align		4
.L_23:
        /*007c*/ 	.byte	0x04, 0x36
        /*007e*/ 	.short	(.L_25 - .L_24)
.L_24:
        /*0080*/ 	.word	0x00000008
.L_25:


//--------------------- .nv.callgraph             --------------------------
	.section	.nv.callgraph,"",@"SHT_CUDA_CALLGRAPH"
	.align	4
	.sectionentsize	8
	.align		4
        /*0000*/ 	.word	0x00000000
	.align		4
        /*0004*/ 	.word	0xffffffff
	.align		4
        /*0008*/ 	.word	0x00000000
	.align		4
        /*000c*/ 	.word	0xfffffffe
	.align		4
        /*0010*/ 	.word	0x00000000
	.align		4
        /*0014*/ 	.word	0xfffffffd
	.align		4
        /*0018*/ 	.word	0x00000000
	.align		4
        /*001c*/ 	.word	0xfffffffc


//--------------------- .text.triton_poi_fused_mul_sigmoid_3 --------------------------
	.section	.text.triton_poi_fused_mul_sigmoid_3,"ax",@progbits
	.align	128
        .global         triton_poi_fused_mul_sigmoid_3
        .type           triton_poi_fused_mul_sigmoid_3,@function
        .size           triton_poi_fused_mul_sigmoid_3,(.L_x_1 - triton_poi_fused_mul_sigmoid_3)
        .other          triton_poi_fused_mul_sigmoid_3,@"STO_CUDA_ENTRY STV_DEFAULT"
triton_poi_fused_mul_sigmoid_3:
.text.triton_poi_fused_mul_sigmoid_3:
[----:B------:R-:W0:Y:S02]  /*0000*/  LDC R1, c[0x0][0x28] ;  /* 0x00000a00ff017b82 */ /* 0x000e240000000800 */
[----:B------:R-:W1:Y:S01]  /*0010*/  S2R R0, SR_TID.X ;  /* 0x0000000000007919 */ /* 0x000e620000002100 */
[----:B------:R-:W2:Y:S01]  /*0020*/  LDC.64 R6, c[0x0][0x218] ;  /* 0x00008600ff067b82 */ /* 0x000ea20000000a00 */
[----:B------:R-:W-:Y:S01]  /*0030*/  CS2R R8, SRZ ;  /* 0x0000000000087805 */ /* 0x000fe2000001ff00 */
[----:B------:R-:W-:Y:S01]  /*0040*/  ULDC.64 UR4, c[0x0][0x208] ;  /* 0x0000820000047ab9 */ /* 0x000fe20000000a00 */
[----:B------:R-:W3:Y:S01]  /*0050*/  S2R R5, SR_CTAID.X ;  /* 0x0000000000057919 */ /* 0x000ee20000002500 */
[----:B-1----:R-:W-:Y:S02]  /*0060*/  SHF.L.U32 R0, R0, 0x1, RZ ;  /* 0x0000000100007819 */ /* 0x002fe400000006ff */
[----:B---3--:R-:W-:Y:S02]  /*0070*/  SHF.R.S32.HI R3, RZ, 0x17, R5 ;  /* 0x00000017ff037819 */ /* 0x008fe40000011405 */
[----:B------:R-:W-:Y:S02]  /*0080*/  LOP3.LUT R0, R0, 0xfe, RZ, 0xc0, !PT ;  /* 0x000000fe00007812 */ /* 0x000fe400078ec0ff */
[----:B------:R-:W-:-:S02]  /*0090*/  SGXT R3, R3, 0x1 ;  /* 0x000000010303781a */ /* 0x000fc40000000200 */
[----:B------:R-:W-:Y:S02]  /*00a0*/  LEA R0, R5, R0, 0x8 ;  /* 0x0000000005007211 */ /* 0x000fe400078e40ff */
[----:B------:R-:W1:Y:S02]  /*00b0*/  LDC.64 R4, c[0x0][0x210] ;  /* 0x00008400ff047b82 */ /* 0x000e640000000a00 */
[----:B------:R-:W-:Y:S02]  /*00c0*/  LEA.HI R3, R3, R0, RZ, 0x6 ;  /* 0x0000000003037211 */ /* 0x000fe400078f30ff */
[----:B------:R-:W-:Y:S02]  /*00d0*/  ISETP.GE.AND P0, PT, R0, 0x100, PT ;  /* 0x000001000000780c */ /* 0x000fe40003f06270 */
[----:B------:R-:W-:-:S05]  /*00e0*/  SHF.R.S32.HI R3, RZ, 0x6, R3 ;  /* 0x00000006ff037819 */ /* 0x000fca0000011403 */
[----:B--2---:R-:W-:-:S06]  /*00f0*/  IMAD.WIDE R6, R3, 0x4, R6 ;  /* 0x0000000403067825 */ /* 0x004fcc00078e0206 */
[----:B------:R-:W2:Y:S04]  /*0100*/  @!P0 LDG.E.EL R8, desc[UR4][R6.64] ;  /* 0x0000000406088981 */ /* 0x000ea8000c2e1900 */
[----:B------:R-:W3:Y:S01]  /*0110*/  @!P0 LDG.E.EL R9, desc[UR4][R6.64] ;  /* 0x0000000406098981 */ /* 0x000ee2000c2e1900 */
[----:B------:R-:W-:Y:S01]  /*0120*/  CS2R R2, SRZ ;  /* 0x0000000000027805 */ /* 0x000fe2000001ff00 */
[----:B-1----:R-:W-:-:S05]  /*0130*/  IMAD.WIDE R4, R0, 0x4, R4 ;  /* 0x0000000400047825 */ /* 0x002fca00078e0204 */
[----:B------:R1:W4:Y:S02]  /*0140*/  @!P0 LDG.E.64 R2, desc[UR4][R4.64] ;  /* 0x0000000404028981 */ /* 0x000324000c1e1b00 */
[----:B-1----:R-:W1:Y:S02]  /*0150*/  LDC.64 R4, c[0x0][0x220] ;  /* 0x00008800ff047b82 */ /* 0x002e640000000a00 */
[----:B-1----:R-:W-:-:S04]  /*0160*/  IMAD.WIDE R4, R0, 0x4, R4 ;  /* 0x0000000400047825 */ /* 0x002fc800078e0204 */
[----:B--2---:R-:W-:Y:S01]  /*0170*/  FADD R8, RZ, -R8 ;  /* 0x80000008ff087221 */ /* 0x004fe20000000000 */
[----:B---3--:R-:W-:-:S03]  /*0180*/  FADD R9, RZ, -R9 ;  /* 0x80000009ff097221 */ /* 0x008fc60000000000 */
[----:B------:R-:W-:Y:S01]  /*0190*/  FMUL R8, R8, 1.4426950216293334961 ;  /* 0x3fb8aa3b08087820 */ /* 0x000fe20000400000 */
[----:B------:R-:W-:-:S04]  /*01a0*/  FMUL R9, R9, 1.4426950216293334961 ;  /* 0x3fb8aa3b09097820 */ /* 0x000fc80000400000 */
[----:B------:R-:W-:Y:S02]  /*01b0*/  FSETP.GEU.AND P1, PT, R8, -126, PT ;  /* 0xc2fc00000800780b */ /* 0x000fe40003f2e000 */
[----:B------:R-:W-:-:S11]  /*01c0*/  FSETP.GEU.AND P2, PT, R9, -126, PT ;  /* 0xc2fc00000900780b */ /* 0x000fd60003f4e000 */
[----:B------:R-:W-:Y:S02]  /*01d0*/  @!P1 FMUL R8, R8, 0.5 ;  /* 0x3f00000008089820 */ /* 0x000fe40000400000 */
[----:B------:R-:W-:Y:S02]  /*01e0*/  @!P2 FMUL R9, R9, 0.5 ;  /* 0x3f0000000909a820 */ /* 0x000fe40000400000 */
[----:B------:R1:W2:Y:S08]  /*01f0*/  MUFU.EX2 R6, R8 ;  /* 0x0000000800067308 */ /* 0x0002b00000000800 */
[----:B------:R-:W3:Y:S01]  /*0200*/  MUFU.EX2 R7, R9 ;  /* 0x0000000900077308 */ /* 0x000ee20000000800 */
[----:B-1----:R-:W-:Y:S01]  /*0210*/  HFMA2.MMA R8, -RZ, RZ, 1.625, 0 ;  /* 0x3e800000ff087435 */ /* 0x002fe200000001ff */
[----:B--2---:R-:W-:-:S04]  /*0220*/  @!P1 FMUL R6, R6, R6 ;  /* 0x0000000606069220 */ /* 0x004fc80000400000 */
[----:B------:R-:W-:Y:S01]  /*0230*/  FADD R6, R6, 1 ;  /* 0x3f80000006067421 */ /* 0x000fe20000000000 */
[----:B---3--:R-:W-:-:S04]  /*0240*/  @!P2 FMUL R7, R7, R7 ;  /* 0x000000070707a220 */ /* 0x008fc80000400000 */
[----:B------:R-:W-:Y:S01]  /*0250*/  FSETP.GT.AND P1, PT, R6, 8.50705917302346158658e+37, PT ;  /* 0x7e8000000600780b */ /* 0x000fe20003f24000 */
[----:B------:R-:W-:-:S03]  /*0260*/  FADD R7, R7, 1 ;  /* 0x3f80000007077421 */ /* 0x000fc60000000000 */
[----:B------:R-:W-:Y:S02]  /*0270*/  FSEL R9, R8, 1, P1 ;  /* 0x3f80000008097808 */ /* 0x000fe40000800000 */
[----:B------:R-:W-:-:S04]  /*0280*/  FSETP.GT.AND P2, PT, R7, 8.50705917302346158658e+37, PT ;  /* 0x7e8000000700780b */ /* 0x000fc80003f44000 */
[----:B------:R-:W-:-:S03]  /*0290*/  FSEL R8, R8, 1, P2 ;  /* 0x3f80000008087808 */ /* 0x000fc60001000000 */
[----:B------:R-:W-:-:S06]  /*02a0*/  @P1 FMUL R6, R6, 0.25 ;  /* 0x3e80000006061820 */ /* 0x000fcc0000400000 */
[----:B------:R-:W1:Y:S01]  /*02b0*/  MUFU.RCP R6, R6 ;  /* 0x0000000600067308 */ /* 0x000e620000001000 */
[----:B------:R-:W-:-:S07]  /*02c0*/  @P2 FMUL R7, R7, 0.25 ;  /* 0x3e80000007072820 */ /* 0x000fce0000400000 */
[----:B------:R-:W2:Y:S01]  /*02d0*/  MUFU.RCP R7, R7 ;  /* 0x0000000700077308 */ /* 0x000ea20000001000 */
[----:B-1----:R-:W-:-:S04]  /*02e0*/  FMUL R9, R6, R9 ;  /* 0x0000000906097220 */ /* 0x002fc80000400000 */
[----:B----4-:R-:W-:Y:S01]  /*02f0*/  FMUL R2, R9, R2 ;  /* 0x0000000209027220 */ /* 0x010fe20000400000 */
[----:B--2---:R-:W-:-:S04]  /*0300*/  FMUL R8, R7, R8 ;  /* 0x0000000807087220 */ /* 0x004fc80000400000 */
[----:B------:R-:W-:Y:S01]  /*0310*/  FMUL R3, R8, R3 ;  /* 0x0000000308037220 */ /* 0x000fe20000400000 */
[----:B------:R-:W-:Y:S06]  /*0320*/  @P0 EXIT ;  /* 0x000000000000094d */ /* 0x000fec0003800000 */
[----:B------:R-:W-:Y:S01]  /*0330*/  STG.E.64 desc[UR4][R4.64], R2 ;  /* 0x0000000204007986 */ /* 0x000fe2000c101b04 */
[----:B------:R-:W-:Y:S05]  /*0340*/  EXIT ;  /* 0x000000000000794d */ /* 0x000fea0003800000 */
.L_x_0:
[----:B------:R-:W-:-:S00]  /*0350*/  BRA `(.L_x_0) ;  /* 0xfffffffc00fc7947 */ /* 0x000fc0000383ffff */
[----:B------:R-:W-:-:S00]  /*0360*/  NOP ;  /* 0x0000000000007918 */ /* 0x000fc00000000000 */
        /* <DEDUP_REMOVED lines=9> */
.L_x_1:


//--------------------- .nv.constant0.triton_poi_fused_mul_sigmoid_3 --------------------------
	.section	.nv.constant0.triton_poi_fused_mul_sigmoid_3,"a",@progbits
	.sectionflags	@""
	.align	4
.nv.constant0.triton_poi_fused_mul_sigmoid_3:
	.zero		556
